//
// Generated by NVIDIA NVVM Compiler
//
// Compiler Build ID: CL-36424714
// Cuda compilation tools, release 13.0, V13.0.88
// Based on NVVM 20.0.0
//

.version 9.0
.target sm_100
.address_size 64

	// .globl	_Z15apply_watermarkPhS_S_iiii

.visible .entry _Z15apply_watermarkPhS_S_iiii(
	.param .u64 .ptr .align 1 _Z15apply_watermarkPhS_S_iiii_param_0,
	.param .u64 .ptr .align 1 _Z15apply_watermarkPhS_S_iiii_param_1,
	.param .u64 .ptr .align 1 _Z15apply_watermarkPhS_S_iiii_param_2,
	.param .u32 _Z15apply_watermarkPhS_S_iiii_param_3,
	.param .u32 _Z15apply_watermarkPhS_S_iiii_param_4,
	.param .u32 _Z15apply_watermarkPhS_S_iiii_param_5,
	.param .u32 _Z15apply_watermarkPhS_S_iiii_param_6
)
{
	.reg .pred 	%p<7>;
	.reg .b16 	%rs<4>;
	.reg .b32 	%r<18>;
	.reg .b32 	%f<5>;
	.reg .b64 	%rd<12>;

	ld.param.u64 	%rd2, [_Z15apply_watermarkPhS_S_iiii_param_0];
	ld.param.u64 	%rd3, [_Z15apply_watermarkPhS_S_iiii_param_1];
	ld.param.u64 	%rd4, [_Z15apply_watermarkPhS_S_iiii_param_2];
	ld.param.u32 	%r3, [_Z15apply_watermarkPhS_S_iiii_param_3];
	ld.param.u32 	%r6, [_Z15apply_watermarkPhS_S_iiii_param_4];
	ld.param.u32 	%r4, [_Z15apply_watermarkPhS_S_iiii_param_5];
	ld.param.u32 	%r5, [_Z15apply_watermarkPhS_S_iiii_param_6];
	mov.u32 	%r8, %ctaid.x;
	mov.u32 	%r9, %ntid.x;
	mov.u32 	%r10, %tid.x;
	mad.lo.s32 	%r1, %r8, %r9, %r10;
	mov.u32 	%r11, %ctaid.y;
	mov.u32 	%r12, %ntid.y;
	mov.u32 	%r13, %tid.y;
	mad.lo.s32 	%r14, %r11, %r12, %r13;
	setp.ge.s32 	%p1, %r1, %r3;
	setp.ge.s32 	%p2, %r14, %r6;
	or.pred  	%p3, %p1, %p2;
	@%p3 bra 	$L__BB0_3;
	cvta.to.global.u64 	%rd5, %rd2;
	cvta.to.global.u64 	%rd6, %rd4;
	mad.lo.s32 	%r15, %r3, %r14, %r1;
	cvt.s64.s32 	%rd7, %r15;
	add.s64 	%rd8, %rd5, %rd7;
	ld.global.u8 	%rs1, [%rd8];
	add.s64 	%rd1, %rd6, %rd7;
	st.global.u8 	[%rd1], %rs1;
	setp.ge.s32 	%p4, %r1, %r4;
	setp.ge.s32 	%p5, %r14, %r5;
	or.pred  	%p6, %p4, %p5;
	@%p6 bra 	$L__BB0_3;
	mad.lo.s32 	%r16, %r4, %r14, %r1;
	cvt.rn.f32.u16 	%f1, %rs1;
	cvt.s64.s32 	%rd9, %r16;
	cvta.to.global.u64 	%rd10, %rd3;
	add.s64 	%rd11, %rd10, %rd9;
	ld.global.u8 	%rs3, [%rd11];
	cvt.rn.f32.u16 	%f2, %rs3;
	mul.f32 	%f3, %f2, 0f3F000000;
	fma.rn.f32 	%f4, %f1, 0f3F000000, %f3;
	cvt.rzi.u32.f32 	%r17, %f4;
	st.global.u8 	[%rd1], %r17;
$L__BB0_3:
	ret;

}


// ===== COMPILED SASS (sm_100) =====

	.target	sm_100

	.elftype	@"ET_EXEC"


//--------------------- .note.nv.tkinfo           --------------------------
	.section	.note.nv.tkinfo,"",@"SHT_NOTE"
	.sectionflags	@"SHF_NOTE_NV_TKINFO"
	.tkinfo
        /*0018*/ 	.word	0x00000002
        /*0030*/ 	.string	""
        /*0030*/ 	.string	"ptxas"
        /*0030*/ 	.string	"Cuda compilation tools, release 13.0, V13.0.88"
        /*0030*/ 	.string	"Build cuda_13.0.r13.0/compiler.36424714_0"
        /*0030*/ 	.string	"-arch sm_100 -m 64 "



//--------------------- .note.nv.cuinfo           --------------------------
	.section	.note.nv.cuinfo,"",@"SHT_NOTE"
	.sectionflags	@"SHF_NOTE_NV_CUINFO"
        /*0018*/ 	.short	0x0002
        /*001a*/ 	.short	0x0064
        /*001c*/ 	.short	0x0082
	.zero		2


//--------------------- .nv.info                  --------------------------
	.section	.nv.info,"",@"SHT_CUDA_INFO"
	.align	4


	//----- nvinfo : EIATTR_REGCOUNT
	.align		4
        /*0000*/ 	.byte	0x04, 0x2f
        /*0002*/ 	.short	(.L_1 - .L_0)
	.align		4
.L_0:
        /*0004*/ 	.word	index@(_Z15apply_watermarkPhS_S_iiii)
        /*0008*/ 	.word	0x0000000c


	//----- nvinfo : EIATTR_FRAME_SIZE
	.align		4
.L_1:
        /*000c*/ 	.byte	0x04, 0x11
        /*000e*/ 	.short	(.L_3 - .L_2)
	.align		4
.L_2:
        /*0010*/ 	.word	index@(_Z15apply_watermarkPhS_S_iiii)
        /*0014*/ 	.word	0x00000000


	//----- nvinfo : EIATTR_MIN_STACK_SIZE
	.align		4
.L_3:
        /*0018*/ 	.byte	0x04, 0x12
        /*001a*/ 	.short	(.L_5 - .L_4)
	.align		4
.L_4:
        /*001c*/ 	.word	index@(_Z15apply_watermarkPhS_S_iiii)
        /*0020*/ 	.word	0x00000000
.L_5:


//--------------------- .nv.compat                --------------------------
	.section	.nv.compat,"",@"SHT_CUDA_COMPAT_INFO"
	.align	4
        /*0000*/ 	.byte	0x02, 0x09, 0x00, 0x00, 0x02, 0x02, 0x01, 0x00, 0x02, 0x05, 0x05, 0x00, 0x03, 0x07, 0x01, 0x01
        /*0010*/ 	.byte	0x02, 0x03, 0x00, 0x00, 0x02, 0x06, 0x01, 0x00, 0x04, 0x0b, 0x08, 0x00, 0x09, 0x00, 0x00, 0x00
        /*0020*/ 	.byte	0x00, 0x00, 0x00, 0x00


//--------------------- .nv.info._Z15apply_watermarkPhS_S_iiii --------------------------
	.section	.nv.info._Z15apply_watermarkPhS_S_iiii,"",@"SHT_CUDA_INFO"
	.sectionflags	@""
	.align	4


	//----- nvinfo : EIATTR_CUDA_API_VERSION
	.align		4
        /*0000*/ 	.byte	0x04, 0x37
        /*0002*/ 	.short	(.L_7 - .L_6)
.L_6:
        /*0004*/ 	.word	0x00000082


	//----- nvinfo : EIATTR_KPARAM_INFO
	.align		4
.L_7:
        /*0008*/ 	.byte	0x04, 0x17
        /*000a*/ 	.short	(.L_9 - .L_8)
.L_8:
        /*000c*/ 	.word	0x00000000
        /*0010*/ 	.short	0x0006
        /*0012*/ 	.short	0x0024
        /*0014*/ 	.byte	0x00, 0xf0, 0x11, 0x00


	//----- nvinfo : EIATTR_KPARAM_INFO
	.align		4
.L_9:
        /*0018*/ 	.byte	0x04, 0x17
        /*001a*/ 	.short	(.L_11 - .L_10)
.L_10:
        /*001c*/ 	.word	0x00000000
        /*0020*/ 	.short	0x0005
        /*0022*/ 	.short	0x0020
        /*0024*/ 	.byte	0x00, 0xf0, 0x11, 0x00


	//----- nvinfo : EIATTR_KPARAM_INFO
	.align		4
.L_11:
        /*0028*/ 	.byte	0x04, 0x17
        /*002a*/ 	.short	(.L_13 - .L_12)
.L_12:
        /*002c*/ 	.word	0x00000000
        /*0030*/ 	.short	0x0004
        /*0032*/ 	.short	0x001c
        /*0034*/ 	.byte	0x00, 0xf0, 0x11, 0x00


	//----- nvinfo : EIATTR_KPARAM_INFO
	.align		4
.L_13:
        /*0038*/ 	.byte	0x04, 0x17
        /*003a*/ 	.short	(.L_15 - .L_14)
.L_14:
        /*003c*/ 	.word	0x00000000
        /*0040*/ 	.short	0x0003
        /*0042*/ 	.short	0x0018
        /*0044*/ 	.byte	0x00, 0xf0, 0x11, 0x00


	//----- nvinfo : EIATTR_KPARAM_INFO
	.align		4
.L_15:
        /*0048*/ 	.byte	0x04, 0x17
        /*004a*/ 	.short	(.L_17 - .L_16)
.L_16:
        /*004c*/ 	.word	0x00000000
        /*0050*/ 	.short	0x0002
        /*0052*/ 	.short	0x0010
        /*0054*/ 	.byte	0x00, 0xf5, 0x21, 0x00


	//----- nvinfo : EIATTR_KPARAM_INFO
	.align		4
.L_17:
        /*0058*/ 	.byte	0x04, 0x17
        /*005a*/ 	.short	(.L_19 - .L_18)
.L_18:
        /*005c*/ 	.word	0x00000000
        /*0060*/ 	.short	0x0001
        /*0062*/ 	.short	0x0008
        /*0064*/ 	.byte	0x00, 0xf5, 0x21, 0x00


	//----- nvinfo : EIATTR_KPARAM_INFO
	.align		4
.L_19:
        /*0068*/ 	.byte	0x04, 0x17
        /*006a*/ 	.short	(.L_21 - .L_20)
.L_20:
        /*006c*/ 	.word	0x00000000
        /*0070*/ 	.short	0x0000
        /*0072*/ 	.short	0x0000
        /*0074*/ 	.byte	0x00, 0xf5, 0x21, 0x00


	//----- nvinfo : EIATTR_SPARSE_MMA_MASK
	.align		4
.L_21:
        /*0078*/ 	.byte	0x03, 0x50
        /*007a*/ 	.short	0x0000


	//----- nvinfo : EIATTR_MAXREG_COUNT
	.align		4
        /*007c*/ 	.byte	0x03, 0x1b
        /*007e*/ 	.short	0x00ff


	//----- nvinfo : EIATTR_MERCURY_ISA_VERSION
	.align		4
        /*0080*/ 	.byte	0x03, 0x5f
        /*0082*/ 	.short	0x0101


	//----- nvinfo : EIATTR_VRC_CTA_INIT_COUNT
	.align		4
        /*0084*/ 	.byte	0x02, 0x4a
	.zero		1
	.zero		1


	//----- nvinfo : EIATTR_EXIT_INSTR_OFFSETS
	.align		4
        /*0088*/ 	.byte	0x04, 0x1c
        /*008a*/ 	.short	(.L_23 - .L_22)


	//   ....[0]....
.L_22:
        /*008c*/ 	.word	0x000000c0


	//   ....[1]....
        /*0090*/ 	.word	0x000001b0


	//   ....[2]....
        /*0094*/ 	.word	0x00000270


	//----- nvinfo : EIATTR_CBANK_PARAM_SIZE
	.align		4
.L_23:
        /*0098*/ 	.byte	0x03, 0x19
        /*009a*/ 	.short	0x0028


	//----- nvinfo : EIATTR_PARAM_CBANK
	.align		4
        /*009c*/ 	.byte	0x04, 0x0a
        /*009e*/ 	.short	(.L_25 - .L_24)
	.align		4
.L_24:
        /*00a0*/ 	.word	index@(.nv.constant0._Z15apply_watermarkPhS_S_iiii)
        /*00a4*/ 	.short	0x0380
        /*00a6*/ 	.short	0x0028


	//----- nvinfo : EIATTR_SW_WAR
	.align		4
.L_25:
        /*00a8*/ 	.byte	0x04, 0x36
        /*00aa*/ 	.short	(.L_27 - .L_26)
.L_26:
        /*00ac*/ 	.word	0x00000008
.L_27:


//--------------------- .nv.callgraph             --------------------------
	.section	.nv.callgraph,"",@"SHT_CUDA_CALLGRAPH"
	.align	4
	.sectionentsize	8
	.align		4
        /*0000*/ 	.word	0x00000000
	.align		4
        /*0004*/ 	.word	0xffffffff
	.align		4
        /*0008*/ 	.word	0x00000000
	.align		4
        /*000c*/ 	.word	0xfffffffe
	.align		4
        /*0010*/ 	.word	0x00000000
	.align		4
        /*0014*/ 	.word	0xfffffffd
	.align		4
        /*0018*/ 	.word	0x00000000
	.align		4
        /*001c*/ 	.word	0xfffffffc


//--------------------- .text._Z15apply_watermarkPhS_S_iiii --------------------------
	.section	.text._Z15apply_watermarkPhS_S_iiii,"ax",@progbits
	.align	128
        .global         _Z15apply_watermarkPhS_S_iiii
        .type           _Z15apply_watermarkPhS_S_iiii,@function
        .size           _Z15apply_watermarkPhS_S_iiii,(.L_x_1 - _Z15apply_watermarkPhS_S_iiii)
        .other          _Z15apply_watermarkPhS_S_iiii,@"STO_CUDA_ENTRY STV_DEFAULT"
_Z15apply_watermarkPhS_S_iiii:
.text._Z15apply_watermarkPhS_S_iiii:
[----:B------:R-:W-:Y:S01]  /*0000*/  LDC R1, c[0x0][0x37c] ;  /* 0x0000df00ff017b82 */ /* 0x000fe20000000800 */
[----:B------:R-:W0:Y:S07]  /*0010*/  S2R R2, SR_TID.Y ;  /* 0x0000000000027919 */ /* 0x000e2e0000002200 */
[----:B------:R-:W1:Y:S01]  /*0020*/  LDC R0, c[0x0][0x360] ;  /* 0x0000d800ff007b82 */ /* 0x000e620000000800 */
[----:B------:R-:W2:Y:S01]  /*0030*/  LDCU.64 UR6, c[0x0][0x398] ;  /* 0x00007300ff0677ac */ /* 0x000ea20008000a00 */
[----:B------:R-:W1:Y:S06]  /*0040*/  S2R R3, SR_TID.X ;  /* 0x0000000000037919 */ /* 0x000e6c0000002100 */
[----:B------:R-:W0:Y:S08]  /*0050*/  S2UR UR5, SR_CTAID.Y ;  /* 0x00000000000579c3 */ /* 0x000e300000002600 */
[----:B------:R-:W0:Y:S08]  /*0060*/  LDC R7, c[0x0][0x364] ;  /* 0x0000d900ff077b82 */ /* 0x000e300000000800 */
[----:B------:R-:W1:Y:S01]  /*0070*/  S2UR UR4, SR_CTAID.X ;  /* 0x00000000000479c3 */ /* 0x000e620000002500 */
[----:B0-----:R-:W-:-:S05]  /*0080*/  IMAD R7, R7, UR5, R2 ;  /* 0x0000000507077c24 */ /* 0x001fca000f8e0202 */
[----:B--2---:R-:W-:Y:S01]  /*0090*/  ISETP.GE.AND P0, PT, R7, UR7, PT ;  /* 0x0000000707007c0c */ /* 0x004fe2000bf06270 */
[----:B-1----:R-:W-:-:S05]  /*00a0*/  IMAD R0, R0, UR4, R3 ;  /* 0x0000000400007c24 */ /* 0x002fca000f8e0203 */
[----:B------:R-:W-:-:S13]  /*00b0*/  ISETP.GE.OR P0, PT, R0, UR6, P0 ;  /* 0x0000000600007c0c */ /* 0x000fda0008706670 */
[----:B------:R-:W-:Y:S05]  /*00c0*/  @P0 EXIT ;  /* 0x000000000000094d */ /* 0x000fea0003800000 */
[----:B------:R-:W0:Y:S01]  /*00d0*/  LDCU.64 UR8, c[0x0][0x380] ;  /* 0x00007000ff0877ac */ /* 0x000e220008000a00 */
[----:B------:R-:W-:Y:S01]  /*00e0*/  IMAD R2, R7, UR6, R0 ;  /* 0x0000000607027c24 */ /* 0x000fe2000f8e0200 */
[----:B------:R-:W1:Y:S04]  /*00f0*/  LDCU.64 UR4, c[0x0][0x358] ;  /* 0x00006b00ff0477ac */ /* 0x000e680008000a00 */
[----:B------:R-:W-:Y:S01]  /*0100*/  SHF.R.S32.HI R3, RZ, 0x1f, R2 ;  /* 0x0000001fff037819 */ /* 0x000fe20000011402 */
[----:B------:R-:W2:Y:S01]  /*0110*/  LDCU.64 UR10, c[0x0][0x3a0] ;  /* 0x00007400ff0a77ac */ /* 0x000ea20008000a00 */
[----:B0-----:R-:W-:-:S04]  /*0120*/  IADD3 R4, P0, PT, R2, UR8, RZ ;  /* 0x0000000802047c10 */ /* 0x001fc8000ff1e0ff */
[----:B------:R-:W-:Y:S01]  /*0130*/  IADD3.X R5, PT, PT, R3, UR9, RZ, P0, !PT ;  /* 0x0000000903057c10 */ /* 0x000fe200087fe4ff */
[----:B------:R-:W0:Y:S04]  /*0140*/  LDCU.64 UR8, c[0x0][0x390] ;  /* 0x00007200ff0877ac */ /* 0x000e280008000a00 */
[----:B-1----:R-:W3:Y:S01]  /*0150*/  LDG.E.U8 R9, desc[UR4][R4.64] ;  /* 0x0000000404097981 */ /* 0x002ee2000c1e1100 */
[----:B--2---:R-:W-:-:S04]  /*0160*/  ISETP.GE.AND P0, PT, R7, UR11, PT ;  /* 0x0000000b07007c0c */ /* 0x004fc8000bf06270 */
[----:B------:R-:W-:Y:S02]  /*0170*/  ISETP.GE.OR P0, PT, R0, UR10, P0 ;  /* 0x0000000a00007c0c */ /* 0x000fe40008706670 */
[----:B0-----:R-:W-:-:S04]  /*0180*/  IADD3 R2, P1, PT, R2, UR8, RZ ;  /* 0x0000000802027c10 */ /* 0x001fc8000ff3e0ff */
[----:B------:R-:W-:-:S05]  /*0190*/  IADD3.X R3, PT, PT, R3, UR9, RZ, P1, !PT ;  /* 0x0000000903037c10 */ /* 0x000fca0008ffe4ff */
[----:B---3--:R0:W-:Y:S02]  /*01a0*/  STG.E.U8 desc[UR4][R2.64], R9 ;  /* 0x0000000902007986 */ /* 0x0081e4000c101104 */
[----:B------:R-:W-:Y:S05]  /*01b0*/  @P0 EXIT ;  /* 0x000000000000094d */ /* 0x000fea0003800000 */
[----:B------:R-:W1:Y:S01]  /*01c0*/  LDCU.64 UR6, c[0x0][0x388] ;  /* 0x00007100ff0677ac */ /* 0x000e620008000a00 */
[----:B------:R-:W-:-:S05]  /*01d0*/  IMAD R0, R7, UR10, R0 ;  /* 0x0000000a07007c24 */ /* 0x000fca000f8e0200 */
[----:B-1----:R-:W-:-:S04]  /*01e0*/  IADD3 R4, P0, PT, R0, UR6, RZ ;  /* 0x0000000600047c10 */ /* 0x002fc8000ff1e0ff */
[----:B------:R-:W-:-:S05]  /*01f0*/  LEA.HI.X.SX32 R5, R0, UR7, 0x1, P0 ;  /* 0x0000000700057c11 */ /* 0x000fca00080f0eff */
[----:B------:R-:W2:Y:S01]  /*0200*/  LDG.E.U8 R4, desc[UR4][R4.64] ;  /* 0x0000000404047981 */ /* 0x000ea2000c1e1100 */
[----:B0-----:R-:W0:Y:S01]  /*0210*/  I2F.U16 R9, R9 ;  /* 0x0000000900097306 */ /* 0x001e220000101000 */
[----:B--2---:R-:W-:-:S05]  /*0220*/  I2FP.F32.U32 R0, R4 ;  /* 0x0000000400007245 */ /* 0x004fca0000201000 */
[----:B------:R-:W-:-:S04]  /*0230*/  FMUL R0, R0, 0.5 ;  /* 0x3f00000000007820 */ /* 0x000fc80000400000 */
[----:B0-----:R-:W-:-:S04]  /*0240*/  FFMA R0, R9, 0.5, R0 ;  /* 0x3f00000009007823 */ /* 0x001fc80000000000 */
[----:B------:R-:W0:Y:S02]  /*0250*/  F2I.U32.TRUNC.NTZ R7, R0 ;  /* 0x0000000000077305 */ /* 0x000e24000020f000 */
[----:B0-----:R-:W-:Y:S01]  /*0260*/  STG.E.U8 desc[UR4][R2.64], R7 ;  /* 0x0000000702007986 */ /* 0x001fe2000c101104 */
[----:B------:R-:W-:Y:S05]  /*0270*/  EXIT ;  /* 0x000000000000794d */ /* 0x000fea0003800000 */
.L_x_0:
[----:B------:R-:W-:-:S00]  /*0280*/  BRA `(.L_x_0) ;  /* 0xfffffffc00fc7947 */ /* 0x000fc0000383ffff */
[----:B------:R-:W-:-:S00]  /*0290*/  NOP ;  /* 0x0000000000007918 */ /* 0x000fc00000000000 */
        /* <DEDUP_REMOVED lines=14> */
.L_x_1:


//--------------------- .nv.shared.reserved.0     --------------------------
	.section	.nv.shared.reserved.0,"aw",@nobits
	.weak		__nv_reservedSMEM_offset_0_alias
	.size		__nv_reservedSMEM_offset_0_alias, 0, 64
	.other		__nv_reservedSMEM_offset_0_alias,@"STO_CUDA_RESERVED_SHARED STV_DEFAULT"
__nv_reservedSMEM_offset_0_alias:
	.zero		0
	.zero		64


//--------------------- .nv.constant0._Z15apply_watermarkPhS_S_iiii --------------------------
	.section	.nv.constant0._Z15apply_watermarkPhS_S_iiii,"a",@progbits
	.sectionflags	@""
	.align	4
.nv.constant0._Z15apply_watermarkPhS_S_iiii:
	.zero		936


//--------------------- SYMBOLS --------------------------

	.type		.nv.reservedSmem.offset0,@object
	.size		.nv.reservedSmem.offset0,0x4
